//
// Generated by NVIDIA NVVM Compiler
//
// Compiler Build ID: CL-36424714
// Cuda compilation tools, release 13.0, V13.0.88
// Based on NVVM 20.0.0
//

.version 9.0
.target sm_100
.address_size 64

	// .globl	default_function_kernel

.visible .entry default_function_kernel(
	.param .u64 .ptr .align 1 default_function_kernel_param_0,
	.param .u64 .ptr .align 1 default_function_kernel_param_1
)
.maxntid 34
{
	.reg .pred 	%p<2>;
	.reg .b32 	%r<10>;
	.reg .b32 	%f<10>;
	.reg .b64 	%rd<9>;

	ld.param.u64 	%rd3, [default_function_kernel_param_0];
	ld.param.u64 	%rd4, [default_function_kernel_param_1];
	cvta.to.global.u64 	%rd5, %rd3;
	cvta.to.global.u64 	%rd6, %rd4;
	mov.u32 	%r1, %ctaid.x;
	mov.u32 	%r2, %tid.x;
	mad.lo.s32 	%r3, %r1, 34, %r2;
	mul.wide.u32 	%rd7, %r3, 4;
	add.s64 	%rd1, %rd6, %rd7;
	mad.lo.s32 	%r4, %r1, -30, %r3;
	shl.b32 	%r5, %r2, 1;
	mad.lo.s32 	%r6, %r1, 68, %r5;
	add.s32 	%r7, %r6, -1;
	mul.lo.s32 	%r8, %r4, -858993459;
	shf.l.wrap.b32 	%r9, %r8, %r8, 31;
	setp.lt.u32 	%p1, %r9, 429496730;
	mul.wide.s32 	%rd8, %r7, 4;
	add.s64 	%rd2, %rd5, %rd8;
	mov.f32 	%f9, 0fFF7FFFFD;
	@%p1 bra 	$L__BB0_2;
	ld.global.nc.f32 	%f9, [%rd2];
$L__BB0_2:
	max.f32 	%f4, %f9, 0fFF7FFFFD;
	ld.global.nc.f32 	%f5, [%rd2+4];
	max.f32 	%f6, %f4, %f5;
	ld.global.nc.f32 	%f7, [%rd2+8];
	max.f32 	%f8, %f6, %f7;
	st.global.f32 	[%rd1], %f8;
	ret;

}


// ===== COMPILED SASS (sm_100) =====

	.target	sm_100

	.elftype	@"ET_EXEC"


//--------------------- .note.nv.tkinfo           --------------------------
	.section	.note.nv.tkinfo,"",@"SHT_NOTE"
	.sectionflags	@"SHF_NOTE_NV_TKINFO"
	.tkinfo
        /*0018*/ 	.word	0x00000002
        /*0030*/ 	.string	""
        /*0030*/ 	.string	"ptxas"
        /*0030*/ 	.string	"Cuda compilation tools, release 13.0, V13.0.88"
        /*0030*/ 	.string	"Build cuda_13.0.r13.0/compiler.36424714_0"
        /*0030*/ 	.string	"-arch sm_100 -m 64 "



//--------------------- .note.nv.cuinfo           --------------------------
	.section	.note.nv.cuinfo,"",@"SHT_NOTE"
	.sectionflags	@"SHF_NOTE_NV_CUINFO"
        /*0018*/ 	.short	0x0002
        /*001a*/ 	.short	0x0064
        /*001c*/ 	.short	0x0082
	.zero		2


//--------------------- .nv.info                  --------------------------
	.section	.nv.info,"",@"SHT_CUDA_INFO"
	.align	4


	//----- nvinfo : EIATTR_REGCOUNT
	.align		4
        /*0000*/ 	.byte	0x04, 0x2f
        /*0002*/ 	.short	(.L_1 - .L_0)
	.align		4
.L_0:
        /*0004*/ 	.word	index@(default_function_kernel)
        /*0008*/ 	.word	0x0000000e


	//----- nvinfo : EIATTR_FRAME_SIZE
	.align		4
.L_1:
        /*000c*/ 	.byte	0x04, 0x11
        /*000e*/ 	.short	(.L_3 - .L_2)
	.align		4
.L_2:
        /*0010*/ 	.word	index@(default_function_kernel)
        /*0014*/ 	.word	0x00000000


	//----- nvinfo : EIATTR_MIN_STACK_SIZE
	.align		4
.L_3:
        /*0018*/ 	.byte	0x04, 0x12
        /*001a*/ 	.short	(.L_5 - .L_4)
	.align		4
.L_4:
        /*001c*/ 	.word	index@(default_function_kernel)
        /*0020*/ 	.word	0x00000000
.L_5:


//--------------------- .nv.compat                --------------------------
	.section	.nv.compat,"",@"SHT_CUDA_COMPAT_INFO"
	.align	4
        /*0000*/ 	.byte	0x02, 0x09, 0x00, 0x00, 0x02, 0x02, 0x01, 0x00, 0x02, 0x05, 0x05, 0x00, 0x03, 0x07, 0x01, 0x01
        /*0010*/ 	.byte	0x02, 0x03, 0x00, 0x00, 0x02, 0x06, 0x01, 0x00, 0x04, 0x0b, 0x08, 0x00, 0x09, 0x00, 0x00, 0x00
        /*0020*/ 	.byte	0x00, 0x00, 0x00, 0x00


//--------------------- .nv.info.default_function_kernel --------------------------
	.section	.nv.info.default_function_kernel,"",@"SHT_CUDA_INFO"
	.sectionflags	@""
	.align	4


	//----- nvinfo : EIATTR_CUDA_API_VERSION
	.align		4
        /*0000*/ 	.byte	0x04, 0x37
        /*0002*/ 	.short	(.L_7 - .L_6)
.L_6:
        /*0004*/ 	.word	0x00000082


	//----- nvinfo : EIATTR_KPARAM_INFO
	.align		4
.L_7:
        /*0008*/ 	.byte	0x04, 0x17
        /*000a*/ 	.short	(.L_9 - .L_8)
.L_8:
        /*000c*/ 	.word	0x00000000
        /*0010*/ 	.short	0x0001
        /*0012*/ 	.short	0x0008
        /*0014*/ 	.byte	0x00, 0xf5, 0x21, 0x00


	//----- nvinfo : EIATTR_KPARAM_INFO
	.align		4
.L_9:
        /*0018*/ 	.byte	0x04, 0x17
        /*001a*/ 	.short	(.L_11 - .L_10)
.L_10:
        /*001c*/ 	.word	0x00000000
        /*0020*/ 	.short	0x0000
        /*0022*/ 	.short	0x0000
        /*0024*/ 	.byte	0x00, 0xf5, 0x21, 0x00


	//----- nvinfo : EIATTR_SPARSE_MMA_MASK
	.align		4
.L_11:
        /*0028*/ 	.byte	0x03, 0x50
        /*002a*/ 	.short	0x0000


	//----- nvinfo : EIATTR_MAXREG_COUNT
	.align		4
        /*002c*/ 	.byte	0x03, 0x1b
        /*002e*/ 	.short	0x00ff


	//----- nvinfo : EIATTR_MERCURY_ISA_VERSION
	.align		4
        /*0030*/ 	.byte	0x03, 0x5f
        /*0032*/ 	.short	0x0101


	//----- nvinfo : EIATTR_VRC_CTA_INIT_COUNT
	.align		4
        /*0034*/ 	.byte	0x02, 0x4a
	.zero		1
	.zero		1


	//----- nvinfo : EIATTR_EXIT_INSTR_OFFSETS
	.align		4
        /*0038*/ 	.byte	0x04, 0x1c
        /*003a*/ 	.short	(.L_13 - .L_12)


	//   ....[0]....
.L_12:
        /*003c*/ 	.word	0x00000150


	//----- nvinfo : EIATTR_MAX_THREADS
	.align		4
.L_13:
        /*0040*/ 	.byte	0x04, 0x05
        /*0042*/ 	.short	(.L_15 - .L_14)
.L_14:
        /*0044*/ 	.word	0x00000022
        /*0048*/ 	.word	0x00000001
        /*004c*/ 	.word	0x00000001


	//----- nvinfo : EIATTR_CBANK_PARAM_SIZE
	.align		4
.L_15:
        /*0050*/ 	.byte	0x03, 0x19
        /*0052*/ 	.short	0x0010


	//----- nvinfo : EIATTR_PARAM_CBANK
	.align		4
        /*0054*/ 	.byte	0x04, 0x0a
        /*0056*/ 	.short	(.L_17 - .L_16)
	.align		4
.L_16:
        /*0058*/ 	.word	index@(.nv.constant0.default_function_kernel)
        /*005c*/ 	.short	0x0380
        /*005e*/ 	.short	0x0010


	//----- nvinfo : EIATTR_SW_WAR
	.align		4
.L_17:
        /*0060*/ 	.byte	0x04, 0x36
        /*0062*/ 	.short	(.L_19 - .L_18)
.L_18:
        /*0064*/ 	.word	0x00000008
.L_19:


//--------------------- .nv.callgraph             --------------------------
	.section	.nv.callgraph,"",@"SHT_CUDA_CALLGRAPH"
	.align	4
	.sectionentsize	8
	.align		4
        /*0000*/ 	.word	0x00000000
	.align		4
        /*0004*/ 	.word	0xffffffff
	.align		4
        /*0008*/ 	.word	0x00000000
	.align		4
        /*000c*/ 	.word	0xfffffffe
	.align		4
        /*0010*/ 	.word	0x00000000
	.align		4
        /*0014*/ 	.word	0xfffffffd
	.align		4
        /*0018*/ 	.word	0x00000000
	.align		4
        /*001c*/ 	.word	0xfffffffc


//--------------------- .text.default_function_kernel --------------------------
	.section	.text.default_function_kernel,"ax",@progbits
	.align	128
        .global         default_function_kernel
        .type           default_function_kernel,@function
        .size           default_function_kernel,(.L_x_1 - default_function_kernel)
        .other          default_function_kernel,@"STO_CUDA_ENTRY STV_DEFAULT"
default_function_kernel:
.text.default_function_kernel:
[----:B------:R-:W-:Y:S01]  /*0000*/  LDC R1, c[0x0][0x37c] ;  /* 0x0000df00ff017b82 */ /* 0x000fe20000000800 */
[----:B------:R-:W0:Y:S07]  /*0010*/  S2R R0, SR_CTAID.X ;  /* 0x0000000000007919 */ /* 0x000e2e0000002500 */
[----:B------:R-:W1:Y:S01]  /*0020*/  LDC.64 R4, c[0x0][0x380] ;  /* 0x0000e000ff047b82 */ /* 0x000e620000000a00 */
[----:B------:R-:W2:Y:S01]  /*0030*/  LDCU.64 UR4, c[0x0][0x358] ;  /* 0x00006b00ff0477ac */ /* 0x000ea20008000a00 */
[----:B------:R-:W0:Y:S02]  /*0040*/  S2R R7, SR_TID.X ;  /* 0x0000000000077919 */ /* 0x000e240000002100 */
[----:B0-----:R-:W-:-:S04]  /*0050*/  IMAD R7, R0, 0x22, R7 ;  /* 0x0000002200077824 */ /* 0x001fc800078e0207 */
[----:B------:R-:W-:Y:S01]  /*0060*/  IMAD R0, R0, -0x1e, R7 ;  /* 0xffffffe200007824 */ /* 0x000fe200078e0207 */
[----:B------:R-:W-:-:S03]  /*0070*/  LEA R3, R7, 0xffffffff, 0x1 ;  /* 0xffffffff07037811 */ /* 0x000fc600078e08ff */
[----:B------:R-:W-:Y:S02]  /*0080*/  IMAD R0, R0, -0x33333333, RZ ;  /* 0xcccccccd00007824 */ /* 0x000fe400078e02ff */
[----:B-1----:R-:W-:Y:S02]  /*0090*/  IMAD.WIDE R4, R3, 0x4, R4 ;  /* 0x0000000403047825 */ /* 0x002fe400078e0204 */
[----:B------:R-:W0:Y:S01]  /*00a0*/  LDC.64 R2, c[0x0][0x388] ;  /* 0x0000e200ff027b82 */ /* 0x000e220000000a00 */
[----:B------:R-:W-:Y:S02]  /*00b0*/  SHF.L.W.U32.HI R0, R0, 0x1f, R0 ;  /* 0x0000001f00007819 */ /* 0x000fe40000010e00 */
[----:B--2---:R-:W2:Y:S02]  /*00c0*/  LDG.E.CONSTANT R9, desc[UR4][R4.64+0x4] ;  /* 0x0000040404097981 */ /* 0x004ea4000c1e9900 */
[----:B------:R-:W-:Y:S02]  /*00d0*/  ISETP.GE.U32.AND P0, PT, R0, 0x1999999a, PT ;  /* 0x1999999a0000780c */ /* 0x000fe40003f06070 */
[----:B------:R-:W-:Y:S01]  /*00e0*/  MOV R0, 0xff7ffffd ;  /* 0xff7ffffd00007802 */ /* 0x000fe20000000f00 */
[----:B------:R-:W3:Y:S10]  /*00f0*/  LDG.E.CONSTANT R11, desc[UR4][R4.64+0x8] ;  /* 0x00000804040b7981 */ /* 0x000ef4000c1e9900 */
[----:B------:R-:W2:Y:S01]  /*0100*/  @P0 LDG.E.CONSTANT R0, desc[UR4][R4.64] ;  /* 0x0000000404000981 */ /* 0x000ea2000c1e9900 */
[----:B0-----:R-:W-:Y:S01]  /*0110*/  IMAD.WIDE.U32 R2, R7, 0x4, R2 ;  /* 0x0000000407027825 */ /* 0x001fe200078e0002 */
[----:B--2---:R-:W-:-:S04]  /*0120*/  FMNMX3 R0, R0, -3.40282306073709652508e+38, R9, !PT ;  /* 0xff7ffffd00007876 */ /* 0x004fc80007800009 */
[----:B---3--:R-:W-:-:S05]  /*0130*/  FMNMX R11, R0, R11, !PT ;  /* 0x0000000b000b7209 */ /* 0x008fca0007800000 */
[----:B------:R-:W-:Y:S01]  /*0140*/  STG.E desc[UR4][R2.64], R11 ;  /* 0x0000000b02007986 */ /* 0x000fe2000c101904 */
[----:B------:R-:W-:Y:S05]  /*0150*/  EXIT ;  /* 0x000000000000794d */ /* 0x000fea0003800000 */
.L_x_0:
[----:B------:R-:W-:-:S00]  /*0160*/  BRA `(.L_x_0) ;  /* 0xfffffffc00fc7947 */ /* 0x000fc0000383ffff */
[----:B------:R-:W-:-:S00]  /*0170*/  NOP ;  /* 0x0000000000007918 */ /* 0x000fc00000000000 */
        /* <DEDUP_REMOVED lines=8> */
.L_x_1:


//--------------------- .nv.shared.reserved.0     --------------------------
	.section	.nv.shared.reserved.0,"aw",@nobits
	.weak		__nv_reservedSMEM_offset_0_alias
	.size		__nv_reservedSMEM_offset_0_alias, 0, 64
	.other		__nv_reservedSMEM_offset_0_alias,@"STO_CUDA_RESERVED_SHARED STV_DEFAULT"
__nv_reservedSMEM_offset_0_alias:
	.zero		0
	.zero		64


//--------------------- .nv.constant0.default_function_kernel --------------------------
	.section	.nv.constant0.default_function_kernel,"a",@progbits
	.sectionflags	@""
	.align	4
.nv.constant0.default_function_kernel:
	.zero		912


//--------------------- SYMBOLS --------------------------

	.type		.nv.reservedSmem.offset0,@object
	.size		.nv.reservedSmem.offset0,0x4
